	.headerflags	@"EF_CUDA_TEXMODE_UNIFIED EF_CUDA_64BIT_ADDRESS EF_CUDA_ACCELERATORS EF_CUDA_SM90 EF_CUDA_VIRTUAL_SM(EF_CUDA_SM90)"
	.elftype	@"ET_EXEC"


//--------------------- .nv.info                  --------------------------
	.section	.nv.info,"",@"SHT_CUDA_INFO"
	.align	4


	//----- nvinfo : EIATTR_REGCOUNT
	.align		4
        /*0000*/ 	.byte	0x04, 0x2f
        /*0002*/ 	.short	(.L_1 - .L_0)
	.align		4
.L_0:
        /*0004*/ 	.word	index@(triton_poi_fused_add_6)
        /*0008*/ 	.word	0x00000010


	//----- nvinfo : EIATTR_MIN_STACK_SIZE
	.align		4
.L_1:
        /*000c*/ 	.byte	0x04, 0x12
        /*000e*/ 	.short	(.L_3 - .L_2)
	.align		4
.L_2:
        /*0010*/ 	.word	index@(triton_poi_fused_add_6)
        /*0014*/ 	.word	0x00000000


	//----- nvinfo : EIATTR_FRAME_SIZE
	.align		4
.L_3:
        /*0018*/ 	.byte	0x04, 0x11
        /*001a*/ 	.short	(.L_5 - .L_4)
	.align		4
.L_4:
        /*001c*/ 	.word	index@(triton_poi_fused_add_6)
        /*0020*/ 	.word	0x00000000


	//----- nvinfo : EIATTR_MIN_STACK_SIZE
	.align		4
.L_5:
        /*0024*/ 	.byte	0x04, 0x12
        /*0026*/ 	.short	(.L_7 - .L_6)
	.align		4
.L_6:
        /*0028*/ 	.word	index@(triton_poi_fused_add_6)
        /*002c*/ 	.word	0x00000000
.L_7:


//--------------------- .nv.info.triton_poi_fused_add_6 --------------------------
	.section	.nv.info.triton_poi_fused_add_6,"",@"SHT_CUDA_INFO"
	.sectionflags	@""
	.align	4


	//----- nvinfo : EIATTR_CUDA_API_VERSION
	.align		4
        /*0000*/ 	.byte	0x04, 0x37
        /*0002*/ 	.short	(.L_9 - .L_8)
.L_8:
        /*0004*/ 	.word	0x0000007c


	//----- nvinfo : EIATTR_KPARAM_INFO
	.align		4
.L_9:
        /*0008*/ 	.byte	0x04, 0x17
        /*000a*/ 	.short	(.L_11 - .L_10)
.L_10:
        /*000c*/ 	.word	0x00000000
        /*0010*/ 	.short	0x0003
        /*0012*/ 	.short	0x0018
        /*0014*/ 	.byte	0x00, 0xf0, 0x11, 0x00


	//----- nvinfo : EIATTR_KPARAM_INFO
	.align		4
.L_11:
        /*0018*/ 	.byte	0x04, 0x17
        /*001a*/ 	.short	(.L_13 - .L_12)
.L_12:
        /*001c*/ 	.word	0x00000000
        /*0020*/ 	.short	0x0002
        /*0022*/ 	.short	0x0010
        /*0024*/ 	.byte	0x00, 0xf4, 0x21, 0x00


	//----- nvinfo : EIATTR_KPARAM_INFO
	.align		4
.L_13:
        /*0028*/ 	.byte	0x04, 0x17
        /*002a*/ 	.short	(.L_15 - .L_14)
.L_14:
        /*002c*/ 	.word	0x00000000
        /*0030*/ 	.short	0x0001
        /*0032*/ 	.short	0x0008
        /*0034*/ 	.byte	0x00, 0xf4, 0x21, 0x00


	//----- nvinfo : EIATTR_KPARAM_INFO
	.align		4
.L_15:
        /*0038*/ 	.byte	0x04, 0x17
        /*003a*/ 	.short	(.L_17 - .L_16)
.L_16:
        /*003c*/ 	.word	0x00000000
        /*0040*/ 	.short	0x0000
        /*0042*/ 	.short	0x0000
        /*0044*/ 	.byte	0x00, 0xf4, 0x21, 0x00


	//----- nvinfo : EIATTR_SPARSE_MMA_MASK
	.align		4
.L_17:
        /*0048*/ 	.byte	0x03, 0x50
        /*004a*/ 	.short	0x0000


	//----- nvinfo : EIATTR_MAXREG_COUNT
	.align		4
        /*004c*/ 	.byte	0x03, 0x1b
        /*004e*/ 	.short	0x00ff


	//----- nvinfo : EIATTR_EXIT_INSTR_OFFSETS
	.align		4
        /*0050*/ 	.byte	0x04, 0x1c
        /*0052*/ 	.short	(.L_19 - .L_18)


	//   ....[0]....
.L_18:
        /*0054*/ 	.word	0x000001a0


	//   ....[1]....
        /*0058*/ 	.word	0x000001c0


	//----- nvinfo : EIATTR_REQNTID
	.align		4
.L_19:
        /*005c*/ 	.byte	0x04, 0x10
        /*005e*/ 	.short	(.L_21 - .L_20)
.L_20:
        /*0060*/ 	.word	0x00000080
        /*0064*/ 	.word	0x00000001
        /*0068*/ 	.word	0x00000001


	//----- nvinfo : EIATTR_CBANK_PARAM_SIZE
	.align		4
.L_21:
        /*006c*/ 	.byte	0x03, 0x19
        /*006e*/ 	.short	0x001c


	//----- nvinfo : EIATTR_PARAM_CBANK
	.align		4
        /*0070*/ 	.byte	0x04, 0x0a
        /*0072*/ 	.short	(.L_23 - .L_22)
	.align		4
.L_22:
        /*0074*/ 	.word	index@(.nv.constant0.triton_poi_fused_add_6)
        /*0078*/ 	.short	0x0210
        /*007a*/ 	.short	0x001c


	//----- nvinfo : EIATTR_SW_WAR
	.align		4
.L_23:
        /*007c*/ 	.byte	0x04, 0x36
        /*007e*/ 	.short	(.L_25 - .L_24)
.L_24:
        /*0080*/ 	.word	0x00000008
.L_25:


//--------------------- .nv.callgraph             --------------------------
	.section	.nv.callgraph,"",@"SHT_CUDA_CALLGRAPH"
	.align	4
	.sectionentsize	8
	.align		4
        /*0000*/ 	.word	0x00000000
	.align		4
        /*0004*/ 	.word	0xffffffff
	.align		4
        /*0008*/ 	.word	0x00000000
	.align		4
        /*000c*/ 	.word	0xfffffffe
	.align		4
        /*0010*/ 	.word	0x00000000
	.align		4
        /*0014*/ 	.word	0xfffffffd
	.align		4
        /*0018*/ 	.word	0x00000000
	.align		4
        /*001c*/ 	.word	0xfffffffc


//--------------------- .text.triton_poi_fused_add_6 --------------------------
	.section	.text.triton_poi_fused_add_6,"ax",@progbits
	.align	128
        .global         triton_poi_fused_add_6
        .type           triton_poi_fused_add_6,@function
        .size           triton_poi_fused_add_6,(.L_x_1 - triton_poi_fused_add_6)
        .other          triton_poi_fused_add_6,@"STO_CUDA_ENTRY STV_DEFAULT"
triton_poi_fused_add_6:
.text.triton_poi_fused_add_6:
[----:B------:R-:W0:Y:S02]  /*0000*/  LDC R1, c[0x0][0x28] ;  /* 0x00000a00ff017b82 */ /* 0x000e240000000800 */
[----:B------:R-:W1:Y:S01]  /*0010*/  S2R R0, SR_TID.X ;  /* 0x0000000000007919 */ /* 0x000e620000002100 */
[----:B------:R-:W2:Y:S01]  /*0020*/  LDC.64 R4, c[0x0][0x218] ;  /* 0x00008600ff047b82 */ /* 0x000ea20000000a00 */
[----:B------:R-:W-:Y:S01]  /*0030*/  HFMA2.MMA R13, -RZ, RZ, 0, 0 ;  /* 0x00000000ff0d7435 */ /* 0x000fe200000001ff */
[----:B------:R-:W-:Y:S01]  /*0040*/  CS2R R10, SRZ ;  /* 0x00000000000a7805 */ /* 0x000fe2000001ff00 */
[----:B------:R-:W3:Y:S01]  /*0050*/  S2R R9, SR_CTAID.X ;  /* 0x0000000000097919 */ /* 0x000ee20000002500 */
[----:B------:R-:W-:-:S04]  /*0060*/  ULDC.64 UR4, c[0x0][0x208] ;  /* 0x0000820000047ab9 */ /* 0x000fc80000000a00 */
[----:B------:R-:W4:Y:S01]  /*0070*/  LDC.64 R2, c[0x0][0x210] ;  /* 0x00008400ff027b82 */ /* 0x000f220000000a00 */
[----:B-1----:R-:W-:Y:S01]  /*0080*/  IMAD.SHL.U32 R0, R0, 0x2, RZ ;  /* 0x0000000200007824 */ /* 0x002fe200078e00ff */
[----:B---3--:R-:W-:-:S04]  /*0090*/  SHF.R.S32.HI R6, RZ, 0x17, R9 ;  /* 0x00000017ff067819 */ /* 0x008fc80000011409 */
[----:B------:R-:W-:-:S05]  /*00a0*/  LOP3.LUT R0, R0, 0xfe, RZ, 0xc0, !PT ;  /* 0x000000fe00007812 */ /* 0x000fca00078ec0ff */
[----:B------:R-:W-:Y:S01]  /*00b0*/  IMAD R9, R9, 0x100, R0 ;  /* 0x0000010009097824 */ /* 0x000fe200078e0200 */
[----:B------:R-:W-:-:S03]  /*00c0*/  SGXT R0, R6, 0x1 ;  /* 0x000000010600781a */ /* 0x000fc60000000200 */
[C---:B----4-:R-:W-:Y:S01]  /*00d0*/  IMAD.WIDE R2, R9.reuse, 0x4, R2 ;  /* 0x0000000409027825 */ /* 0x050fe200078e0202 */
[----:B------:R-:W-:Y:S02]  /*00e0*/  LEA.HI R0, R0, R9, RZ, 0x2 ;  /* 0x0000000900007211 */ /* 0x000fe400078f10ff */
[----:B------:R-:W-:Y:S02]  /*00f0*/  ISETP.GE.AND P0, PT, R9, 0x800, PT ;  /* 0x000008000900780c */ /* 0x000fe40003f06270 */
[----:B------:R-:W-:Y:S01]  /*0100*/  SHF.R.S32.HI R7, RZ, 0x2, R0 ;  /* 0x00000002ff077819 */ /* 0x000fe20000011400 */
[----:B------:R-:W-:-:S04]  /*0110*/  IMAD.MOV.U32 R0, RZ, RZ, RZ ;  /* 0x000000ffff007224 */ /* 0x000fc800078e00ff */
[----:B--2---:R-:W-:Y:S02]  /*0120*/  IMAD.WIDE R4, R7, 0x4, R4 ;  /* 0x0000000407047825 */ /* 0x004fe400078e0204 */
[----:B------:R-:W1:Y:S04]  /*0130*/  LDC.64 R6, c[0x0][0x220] ;  /* 0x00008800ff067b82 */ /* 0x000e680000000a00 */
[----:B------:R-:W2:Y:S04]  /*0140*/  @!P0 LDG.E.64 R10, desc[UR4][R2.64] ;  /* 0x00000004020a8981 */ /* 0x000ea8000c1e1b00 */
[----:B------:R-:W2:Y:S04]  /*0150*/  @!P0 LDG.E.EL R13, desc[UR4][R4.64] ;  /* 0x00000004040d8981 */ /* 0x000ea8000c2e1900 */
[----:B------:R-:W3:Y:S01]  /*0160*/  @!P0 LDG.E.EL R0, desc[UR4][R4.64] ;  /* 0x0000000404008981 */ /* 0x000ee2000c2e1900 */
[----:B-1----:R-:W-:-:S04]  /*0170*/  IMAD.WIDE R6, R9, 0x4, R6 ;  /* 0x0000000409067825 */ /* 0x002fc800078e0206 */
[----:B--2---:R-:W-:Y:S01]  /*0180*/  FADD R10, R13, R10 ;  /* 0x0000000a0d0a7221 */ /* 0x004fe20000000000 */
[----:B---3--:R-:W-:Y:S01]  /*0190*/  FADD R11, R0, R11 ;  /* 0x0000000b000b7221 */ /* 0x008fe20000000000 */
[----:B------:R-:W-:Y:S06]  /*01a0*/  @P0 EXIT ;  /* 0x000000000000094d */ /* 0x000fec0003800000 */
[----:B------:R-:W-:Y:S01]  /*01b0*/  STG.E.64 desc[UR4][R6.64], R10 ;  /* 0x0000000a06007986 */ /* 0x000fe2000c101b04 */
[----:B------:R-:W-:Y:S05]  /*01c0*/  EXIT ;  /* 0x000000000000794d */ /* 0x000fea0003800000 */
.L_x_0:
[----:B------:R-:W-:-:S00]  /*01d0*/  BRA `(.L_x_0) ;  /* 0xfffffffc00fc7947 */ /* 0x000fc0000383ffff */
[----:B------:R-:W-:-:S00]  /*01e0*/  NOP ;  /* 0x0000000000007918 */ /* 0x000fc00000000000 */
        /* <DEDUP_REMOVED lines=9> */
.L_x_1:


//--------------------- .nv.constant0.triton_poi_fused_add_6 --------------------------
	.section	.nv.constant0.triton_poi_fused_add_6,"a",@progbits
	.sectionflags	@""
	.align	4
.nv.constant0.triton_poi_fused_add_6:
	.zero		556
